//
// Generated by NVIDIA NVVM Compiler
//
// Compiler Build ID: CL-36424714
// Cuda compilation tools, release 13.0, V13.0.88
// Based on NVVM 20.0.0
//

.version 9.0
.target sm_100
.address_size 64

	// .globl	_Z12SingleThreadv
.global .align 4 .b8 d_numbers[40];
.global .align 4 .u32 d_pos;
.global .align 4 .u32 d_minSum;
// _ZZ17MultiThreadSharedvE9s_numbers has been demoted
// _ZZ17MultiThreadSharedvE8s_minSum has been demoted
// _ZZ21MultiThreadWithBlocksvE9s_numbers has been demoted
// _ZZ21MultiThreadWithBlocksvE8s_minSum has been demoted

.visible .entry _Z12SingleThreadv()
{
	.reg .pred 	%p<8>;
	.reg .b32 	%r<45>;

	mov.b32 	%r22, -1;
	st.global.u32 	[d_pos], %r22;
	mov.b32 	%r40, 100;
	st.global.u32 	[d_minSum], %r40;
	ld.global.u32 	%r23, [d_numbers];
	ld.global.u32 	%r1, [d_numbers+4];
	add.s32 	%r24, %r1, %r23;
	ld.global.u32 	%r2, [d_numbers+8];
	add.s32 	%r3, %r2, %r24;
	setp.gt.s32 	%p1, %r3, 99;
	@%p1 bra 	$L__BB0_2;
	mov.b32 	%r25, 0;
	st.global.u32 	[d_pos], %r25;
	st.global.u32 	[d_minSum], %r3;
	mov.u32 	%r40, %r3;
$L__BB0_2:
	add.s32 	%r26, %r2, %r1;
	ld.global.u32 	%r5, [d_numbers+12];
	add.s32 	%r6, %r5, %r26;
	setp.ge.s32 	%p2, %r6, %r40;
	@%p2 bra 	$L__BB0_4;
	mov.b32 	%r27, 1;
	st.global.u32 	[d_pos], %r27;
	st.global.u32 	[d_minSum], %r6;
	mov.u32 	%r40, %r6;
$L__BB0_4:
	add.s32 	%r28, %r5, %r2;
	ld.global.u32 	%r8, [d_numbers+16];
	add.s32 	%r9, %r8, %r28;
	setp.ge.s32 	%p3, %r9, %r40;
	@%p3 bra 	$L__BB0_6;
	mov.b32 	%r29, 2;
	st.global.u32 	[d_pos], %r29;
	st.global.u32 	[d_minSum], %r9;
	mov.u32 	%r40, %r9;
$L__BB0_6:
	add.s32 	%r30, %r8, %r5;
	ld.global.u32 	%r11, [d_numbers+20];
	add.s32 	%r12, %r11, %r30;
	setp.ge.s32 	%p4, %r12, %r40;
	@%p4 bra 	$L__BB0_8;
	mov.b32 	%r31, 3;
	st.global.u32 	[d_pos], %r31;
	st.global.u32 	[d_minSum], %r12;
	mov.u32 	%r40, %r12;
$L__BB0_8:
	add.s32 	%r32, %r11, %r8;
	ld.global.u32 	%r14, [d_numbers+24];
	add.s32 	%r15, %r14, %r32;
	setp.ge.s32 	%p5, %r15, %r40;
	@%p5 bra 	$L__BB0_10;
	mov.b32 	%r33, 4;
	st.global.u32 	[d_pos], %r33;
	st.global.u32 	[d_minSum], %r15;
	mov.u32 	%r40, %r15;
$L__BB0_10:
	add.s32 	%r34, %r14, %r11;
	ld.global.u32 	%r17, [d_numbers+28];
	add.s32 	%r18, %r17, %r34;
	setp.ge.s32 	%p6, %r18, %r40;
	@%p6 bra 	$L__BB0_12;
	mov.b32 	%r35, 5;
	st.global.u32 	[d_pos], %r35;
	st.global.u32 	[d_minSum], %r18;
	mov.u32 	%r40, %r18;
$L__BB0_12:
	add.s32 	%r36, %r17, %r14;
	ld.global.u32 	%r37, [d_numbers+32];
	add.s32 	%r20, %r37, %r36;
	setp.ge.s32 	%p7, %r20, %r40;
	@%p7 bra 	$L__BB0_14;
	mov.b32 	%r38, 6;
	st.global.u32 	[d_pos], %r38;
	st.global.u32 	[d_minSum], %r20;
$L__BB0_14:
	ret;

}
	// .globl	_Z11MultiThreadv
.visible .entry _Z11MultiThreadv()
{
	.reg .pred 	%p<2>;
	.reg .b32 	%r<11>;
	.reg .b64 	%rd<4>;

	mov.b32 	%r2, -1;
	st.global.u32 	[d_pos], %r2;
	mov.b32 	%r3, 100;
	st.global.u32 	[d_minSum], %r3;
	mov.u32 	%r1, %tid.x;
	mul.wide.u32 	%rd1, %r1, 4;
	mov.u64 	%rd2, d_numbers;
	add.s64 	%rd3, %rd2, %rd1;
	ld.global.u32 	%r4, [%rd3];
	ld.global.u32 	%r5, [%rd3+4];
	add.s32 	%r6, %r5, %r4;
	ld.global.u32 	%r7, [%rd3+8];
	add.s32 	%r8, %r7, %r6;
	atom.global.min.s32 	%r9, [d_minSum], %r8;
	ld.global.u32 	%r10, [d_minSum];
	setp.ne.s32 	%p1, %r10, %r8;
	@%p1 bra 	$L__BB1_2;
	st.global.u32 	[d_pos], %r1;
$L__BB1_2:
	ret;

}
	// .globl	_Z17MultiThreadSharedv
.visible .entry _Z17MultiThreadSharedv()
{
	.reg .pred 	%p<3>;
	.reg .b32 	%r<25>;
	// demoted variable
	.shared .align 4 .b8 _ZZ17MultiThreadSharedvE9s_numbers[40];
	// demoted variable
	.shared .align 4 .u32 _ZZ17MultiThreadSharedvE8s_minSum;
	mov.b32 	%r3, -1;
	st.global.u32 	[d_pos], %r3;
	mov.b32 	%r4, 100;
	st.global.u32 	[d_minSum], %r4;
	mov.u32 	%r1, %tid.x;
	setp.ne.s32 	%p1, %r1, 0;
	@%p1 bra 	$L__BB2_2;
	ld.global.u32 	%r5, [d_numbers];
	st.shared.u32 	[_ZZ17MultiThreadSharedvE9s_numbers], %r5;
	ld.global.u32 	%r6, [d_numbers+4];
	st.shared.u32 	[_ZZ17MultiThreadSharedvE9s_numbers+4], %r6;
	ld.global.u32 	%r7, [d_numbers+8];
	st.shared.u32 	[_ZZ17MultiThreadSharedvE9s_numbers+8], %r7;
	ld.global.u32 	%r8, [d_numbers+12];
	st.shared.u32 	[_ZZ17MultiThreadSharedvE9s_numbers+12], %r8;
	ld.global.u32 	%r9, [d_numbers+16];
	st.shared.u32 	[_ZZ17MultiThreadSharedvE9s_numbers+16], %r9;
	ld.global.u32 	%r10, [d_numbers+20];
	st.shared.u32 	[_ZZ17MultiThreadSharedvE9s_numbers+20], %r10;
	ld.global.u32 	%r11, [d_numbers+24];
	st.shared.u32 	[_ZZ17MultiThreadSharedvE9s_numbers+24], %r11;
	ld.global.u32 	%r12, [d_numbers+28];
	st.shared.u32 	[_ZZ17MultiThreadSharedvE9s_numbers+28], %r12;
	ld.global.u32 	%r13, [d_numbers+32];
	st.shared.u32 	[_ZZ17MultiThreadSharedvE9s_numbers+32], %r13;
	ld.global.u32 	%r14, [d_numbers+36];
	st.shared.u32 	[_ZZ17MultiThreadSharedvE9s_numbers+36], %r14;
	mov.b32 	%r15, 100;
	st.shared.u32 	[_ZZ17MultiThreadSharedvE8s_minSum], %r15;
$L__BB2_2:
	bar.sync 	0;
	shl.b32 	%r16, %r1, 2;
	mov.u32 	%r17, _ZZ17MultiThreadSharedvE9s_numbers;
	add.s32 	%r18, %r17, %r16;
	ld.shared.u32 	%r19, [%r18];
	ld.shared.u32 	%r20, [%r18+4];
	add.s32 	%r21, %r20, %r19;
	ld.shared.u32 	%r22, [%r18+8];
	add.s32 	%r2, %r22, %r21;
	atom.shared.min.s32 	%r23, [_ZZ17MultiThreadSharedvE8s_minSum], %r2;
	ld.shared.u32 	%r24, [_ZZ17MultiThreadSharedvE8s_minSum];
	setp.ne.s32 	%p2, %r24, %r2;
	@%p2 bra 	$L__BB2_4;
	st.global.u32 	[d_pos], %r1;
	st.global.u32 	[d_minSum], %r2;
$L__BB2_4:
	ret;

}
	// .globl	_Z21MultiThreadWithBlocksv
.visible .entry _Z21MultiThreadWithBlocksv()
{
	.reg .pred 	%p<3>;
	.reg .b32 	%r<30>;
	// demoted variable
	.shared .align 4 .b8 _ZZ21MultiThreadWithBlocksvE9s_numbers[40];
	// demoted variable
	.shared .align 4 .u32 _ZZ21MultiThreadWithBlocksvE8s_minSum;
	mov.b32 	%r5, -1;
	st.global.u32 	[d_pos], %r5;
	mov.b32 	%r6, 100;
	st.global.u32 	[d_minSum], %r6;
	mov.u32 	%r7, %ctaid.x;
	mov.u32 	%r8, %ntid.x;
	mul.lo.s32 	%r1, %r7, %r8;
	mov.u32 	%r2, %tid.x;
	neg.s32 	%r9, %r2;
	setp.ne.s32 	%p1, %r1, %r9;
	@%p1 bra 	$L__BB3_2;
	ld.global.u32 	%r10, [d_numbers];
	st.shared.u32 	[_ZZ21MultiThreadWithBlocksvE9s_numbers], %r10;
	ld.global.u32 	%r11, [d_numbers+4];
	st.shared.u32 	[_ZZ21MultiThreadWithBlocksvE9s_numbers+4], %r11;
	ld.global.u32 	%r12, [d_numbers+8];
	st.shared.u32 	[_ZZ21MultiThreadWithBlocksvE9s_numbers+8], %r12;
	ld.global.u32 	%r13, [d_numbers+12];
	st.shared.u32 	[_ZZ21MultiThreadWithBlocksvE9s_numbers+12], %r13;
	ld.global.u32 	%r14, [d_numbers+16];
	st.shared.u32 	[_ZZ21MultiThreadWithBlocksvE9s_numbers+16], %r14;
	ld.global.u32 	%r15, [d_numbers+20];
	st.shared.u32 	[_ZZ21MultiThreadWithBlocksvE9s_numbers+20], %r15;
	ld.global.u32 	%r16, [d_numbers+24];
	st.shared.u32 	[_ZZ21MultiThreadWithBlocksvE9s_numbers+24], %r16;
	ld.global.u32 	%r17, [d_numbers+28];
	st.shared.u32 	[_ZZ21MultiThreadWithBlocksvE9s_numbers+28], %r17;
	ld.global.u32 	%r18, [d_numbers+32];
	st.shared.u32 	[_ZZ21MultiThreadWithBlocksvE9s_numbers+32], %r18;
	ld.global.u32 	%r19, [d_numbers+36];
	st.shared.u32 	[_ZZ21MultiThreadWithBlocksvE9s_numbers+36], %r19;
	mov.b32 	%r20, 100;
	st.shared.u32 	[_ZZ21MultiThreadWithBlocksvE8s_minSum], %r20;
$L__BB3_2:
	bar.sync 	0;
	add.s32 	%r3, %r1, %r2;
	shl.b32 	%r21, %r3, 2;
	mov.u32 	%r22, _ZZ21MultiThreadWithBlocksvE9s_numbers;
	add.s32 	%r23, %r22, %r21;
	ld.shared.u32 	%r24, [%r23];
	ld.shared.u32 	%r25, [%r23+4];
	add.s32 	%r26, %r25, %r24;
	ld.shared.u32 	%r27, [%r23+8];
	add.s32 	%r4, %r27, %r26;
	atom.shared.min.s32 	%r28, [_ZZ21MultiThreadWithBlocksvE8s_minSum], %r4;
	ld.shared.u32 	%r29, [_ZZ21MultiThreadWithBlocksvE8s_minSum];
	setp.ne.s32 	%p2, %r29, %r4;
	@%p2 bra 	$L__BB3_4;
	st.global.u32 	[d_pos], %r3;
	st.global.u32 	[d_minSum], %r4;
$L__BB3_4:
	ret;

}


// ===== COMPILED SASS (sm_100) =====

	.target	sm_100

	.elftype	@"ET_EXEC"


//--------------------- .note.nv.tkinfo           --------------------------
	.section	.note.nv.tkinfo,"",@"SHT_NOTE"
	.sectionflags	@"SHF_NOTE_NV_TKINFO"
	.tkinfo
        /*0018*/ 	.word	0x00000002
        /*0030*/ 	.string	""
        /*0030*/ 	.string	"ptxas"
        /*0030*/ 	.string	"Cuda compilation tools, release 13.0, V13.0.88"
        /*0030*/ 	.string	"Build cuda_13.0.r13.0/compiler.36424714_0"
        /*0030*/ 	.string	"-arch sm_100 -m 64 "



//--------------------- .note.nv.cuinfo           --------------------------
	.section	.note.nv.cuinfo,"",@"SHT_NOTE"
	.sectionflags	@"SHF_NOTE_NV_CUINFO"
        /*0018*/ 	.short	0x0002
        /*001a*/ 	.short	0x0064
        /*001c*/ 	.short	0x0082
	.zero		2


//--------------------- .nv.info                  --------------------------
	.section	.nv.info,"",@"SHT_CUDA_INFO"
	.align	4


	//----- nvinfo : EIATTR_REGCOUNT
	.align		4
        /*0000*/ 	.byte	0x04, 0x2f
        /*0002*/ 	.short	(.L_4 - .L_3)
	.align		4
.L_3:
        /*0004*/ 	.word	index@(_Z12SingleThreadv)
        /*0008*/ 	.word	0x00000016


	//----- nvinfo : EIATTR_FRAME_SIZE
	.align		4
.L_4:
        /*000c*/ 	.byte	0x04, 0x11
        /*000e*/ 	.short	(.L_6 - .L_5)
	.align		4
.L_5:
        /*0010*/ 	.word	index@(_Z12SingleThreadv)
        /*0014*/ 	.word	0x00000000


	//----- nvinfo : EIATTR_REGCOUNT
	.align		4
.L_6:
        /*0018*/ 	.byte	0x04, 0x2f
        /*001a*/ 	.short	(.L_8 - .L_7)
	.align		4
.L_7:
        /*001c*/ 	.word	index@(_Z11MultiThreadv)
        /*0020*/ 	.word	0x00000012


	//----- nvinfo : EIATTR_FRAME_SIZE
	.align		4
.L_8:
        /*0024*/ 	.byte	0x04, 0x11
        /*0026*/ 	.short	(.L_10 - .L_9)
	.align		4
.L_9:
        /*0028*/ 	.word	index@(_Z11MultiThreadv)
        /*002c*/ 	.word	0x00000000


	//----- nvinfo : EIATTR_REGCOUNT
	.align		4
.L_10:
        /*0030*/ 	.byte	0x04, 0x2f
        /*0032*/ 	.short	(.L_12 - .L_11)
	.align		4
.L_11:
        /*0034*/ 	.word	index@(_Z17MultiThreadSharedv)
        /*0038*/ 	.word	0x00000018


	//----- nvinfo : EIATTR_FRAME_SIZE
	.align		4
.L_12:
        /*003c*/ 	.byte	0x04, 0x11
        /*003e*/ 	.short	(.L_14 - .L_13)
	.align		4
.L_13:
        /*0040*/ 	.word	index@(_Z17MultiThreadSharedv)
        /*0044*/ 	.word	0x00000000


	//----- nvinfo : EIATTR_REGCOUNT
	.align		4
.L_14:
        /*0048*/ 	.byte	0x04, 0x2f
        /*004a*/ 	.short	(.L_16 - .L_15)
	.align		4
.L_15:
        /*004c*/ 	.word	index@(_Z21MultiThreadWithBlocksv)
        /*0050*/ 	.word	0x00000018


	//----- nvinfo : EIATTR_FRAME_SIZE
	.align		4
.L_16:
        /*0054*/ 	.byte	0x04, 0x11
        /*0056*/ 	.short	(.L_18 - .L_17)
	.align		4
.L_17:
        /*0058*/ 	.word	index@(_Z21MultiThreadWithBlocksv)
        /*005c*/ 	.word	0x00000000


	//----- nvinfo : EIATTR_MIN_STACK_SIZE
	.align		4
.L_18:
        /*0060*/ 	.byte	0x04, 0x12
        /*0062*/ 	.short	(.L_20 - .L_19)
	.align		4
.L_19:
        /*0064*/ 	.word	index@(_Z21MultiThreadWithBlocksv)
        /*0068*/ 	.word	0x00000000


	//----- nvinfo : EIATTR_MIN_STACK_SIZE
	.align		4
.L_20:
        /*006c*/ 	.byte	0x04, 0x12
        /*006e*/ 	.short	(.L_22 - .L_21)
	.align		4
.L_21:
        /*0070*/ 	.word	index@(_Z17MultiThreadSharedv)
        /*0074*/ 	.word	0x00000000


	//----- nvinfo : EIATTR_MIN_STACK_SIZE
	.align		4
.L_22:
        /*0078*/ 	.byte	0x04, 0x12
        /*007a*/ 	.short	(.L_24 - .L_23)
	.align		4
.L_23:
        /*007c*/ 	.word	index@(_Z11MultiThreadv)
        /*0080*/ 	.word	0x00000000


	//----- nvinfo : EIATTR_MIN_STACK_SIZE
	.align		4
.L_24:
        /*0084*/ 	.byte	0x04, 0x12
        /*0086*/ 	.short	(.L_26 - .L_25)
	.align		4
.L_25:
        /*0088*/ 	.word	index@(_Z12SingleThreadv)
        /*008c*/ 	.word	0x00000000
.L_26:


//--------------------- .nv.compat                --------------------------
	.section	.nv.compat,"",@"SHT_CUDA_COMPAT_INFO"
	.align	4
        /*0000*/ 	.byte	0x02, 0x09, 0x00, 0x00, 0x02, 0x02, 0x01, 0x00, 0x02, 0x05, 0x05, 0x00, 0x03, 0x07, 0x01, 0x01
        /*0010*/ 	.byte	0x02, 0x03, 0x00, 0x00, 0x02, 0x06, 0x01, 0x00, 0x04, 0x0b, 0x08, 0x00, 0x09, 0x00, 0x00, 0x00
        /*0020*/ 	.byte	0x00, 0x00, 0x00, 0x00


//--------------------- .nv.info._Z21MultiThreadWithBlocksv --------------------------
	.section	.nv.info._Z21MultiThreadWithBlocksv,"",@"SHT_CUDA_INFO"
	.sectionflags	@""
	.align	4


	//----- nvinfo : EIATTR_CUDA_API_VERSION
	.align		4
        /*0000*/ 	.byte	0x04, 0x37
        /*0002*/ 	.short	(.L_28 - .L_27)
.L_27:
        /*0004*/ 	.word	0x00000082


	//----- nvinfo : EIATTR_SPARSE_MMA_MASK
	.align		4
.L_28:
        /*0008*/ 	.byte	0x03, 0x50
        /*000a*/ 	.short	0x0000


	//----- nvinfo : EIATTR_MAXREG_COUNT
	.align		4
        /*000c*/ 	.byte	0x03, 0x1b
        /*000e*/ 	.short	0x00ff


	//----- nvinfo : EIATTR_NUM_BARRIERS
	.align		4
        /*0010*/ 	.byte	0x02, 0x4c
        /*0012*/ 	.byte	0x01
	.zero		1


	//----- nvinfo : EIATTR_MERCURY_ISA_VERSION
	.align		4
        /*0014*/ 	.byte	0x03, 0x5f
        /*0016*/ 	.short	0x0101


	//----- nvinfo : EIATTR_INT_WARP_WIDE_INSTR_OFFSETS
	.align		4
        /*0018*/ 	.byte	0x04, 0x31
        /*001a*/ 	.short	(.L_30 - .L_29)


	//   ....[0]....
.L_29:
        /*001c*/ 	.word	0x000001d0


	//   ....[1]....
        /*0020*/ 	.word	0x000002d0


	//----- nvinfo : EIATTR_VRC_CTA_INIT_COUNT
	.align		4
.L_30:
        /*0024*/ 	.byte	0x02, 0x4a
	.zero		1
	.zero		1


	//----- nvinfo : EIATTR_EXIT_INSTR_OFFSETS
	.align		4
        /*0028*/ 	.byte	0x04, 0x1c
        /*002a*/ 	.short	(.L_32 - .L_31)


	//   ....[0]....
.L_31:
        /*002c*/ 	.word	0x00000320


	//   ....[1]....
        /*0030*/ 	.word	0x00000350


	//----- nvinfo : EIATTR_SW_WAR
	.align		4
.L_32:
        /*0034*/ 	.byte	0x04, 0x36
        /*0036*/ 	.short	(.L_34 - .L_33)
.L_33:
        /*0038*/ 	.word	0x00000008
.L_34:


//--------------------- .nv.info._Z17MultiThreadSharedv --------------------------
	.section	.nv.info._Z17MultiThreadSharedv,"",@"SHT_CUDA_INFO"
	.sectionflags	@""
	.align	4


	//----- nvinfo : EIATTR_CUDA_API_VERSION
	.align		4
        /*0000*/ 	.byte	0x04, 0x37
        /*0002*/ 	.short	(.L_36 - .L_35)
.L_35:
        /*0004*/ 	.word	0x00000082


	//----- nvinfo : EIATTR_SPARSE_MMA_MASK
	.align		4
.L_36:
        /*0008*/ 	.byte	0x03, 0x50
        /*000a*/ 	.short	0x0000


	//----- nvinfo : EIATTR_MAXREG_COUNT
	.align		4
        /*000c*/ 	.byte	0x03, 0x1b
        /*000e*/ 	.short	0x00ff


	//----- nvinfo : EIATTR_NUM_BARRIERS
	.align		4
        /*0010*/ 	.byte	0x02, 0x4c
        /*0012*/ 	.byte	0x01
	.zero		1


	//----- nvinfo : EIATTR_MERCURY_ISA_VERSION
	.align		4
        /*0014*/ 	.byte	0x03, 0x5f
        /*0016*/ 	.short	0x0101


	//----- nvinfo : EIATTR_INT_WARP_WIDE_INSTR_OFFSETS
	.align		4
        /*0018*/ 	.byte	0x04, 0x31
        /*001a*/ 	.short	(.L_38 - .L_37)


	//   ....[0]....
.L_37:
        /*001c*/ 	.word	0x00000170


	//   ....[1]....
        /*0020*/ 	.word	0x00000280


	//----- nvinfo : EIATTR_VRC_CTA_INIT_COUNT
	.align		4
.L_38:
        /*0024*/ 	.byte	0x02, 0x4a
	.zero		1
	.zero		1


	//----- nvinfo : EIATTR_EXIT_INSTR_OFFSETS
	.align		4
        /*0028*/ 	.byte	0x04, 0x1c
        /*002a*/ 	.short	(.L_40 - .L_39)


	//   ....[0]....
.L_39:
        /*002c*/ 	.word	0x000002d0


	//   ....[1]....
        /*0030*/ 	.word	0x00000300


	//----- nvinfo : EIATTR_SW_WAR
	.align		4
.L_40:
        /*0034*/ 	.byte	0x04, 0x36
        /*0036*/ 	.short	(.L_42 - .L_41)
.L_41:
        /*0038*/ 	.word	0x00000008
.L_42:


//--------------------- .nv.info._Z11MultiThreadv --------------------------
	.section	.nv.info._Z11MultiThreadv,"",@"SHT_CUDA_INFO"
	.sectionflags	@""
	.align	4


	//----- nvinfo : EIATTR_CUDA_API_VERSION
	.align		4
        /*0000*/ 	.byte	0x04, 0x37
        /*0002*/ 	.short	(.L_44 - .L_43)
.L_43:
        /*0004*/ 	.word	0x00000082


	//----- nvinfo : EIATTR_SPARSE_MMA_MASK
	.align		4
.L_44:
        /*0008*/ 	.byte	0x03, 0x50
        /*000a*/ 	.short	0x0000


	//----- nvinfo : EIATTR_MAXREG_COUNT
	.align		4
        /*000c*/ 	.byte	0x03, 0x1b
        /*000e*/ 	.short	0x00ff


	//----- nvinfo : EIATTR_MERCURY_ISA_VERSION
	.align		4
        /*0010*/ 	.byte	0x03, 0x5f
        /*0012*/ 	.short	0x0101


	//----- nvinfo : EIATTR_INT_WARP_WIDE_INSTR_OFFSETS
	.align		4
        /*0014*/ 	.byte	0x04, 0x31
        /*0016*/ 	.short	(.L_46 - .L_45)


	//   ....[0]....
.L_45:
        /*0018*/ 	.word	0x000000e0


	//   ....[1]....
        /*001c*/ 	.word	0x00000130


	//----- nvinfo : EIATTR_VRC_CTA_INIT_COUNT
	.align		4
.L_46:
        /*0020*/ 	.byte	0x02, 0x4a
	.zero		1
	.zero		1


	//----- nvinfo : EIATTR_EXIT_INSTR_OFFSETS
	.align		4
        /*0024*/ 	.byte	0x04, 0x1c
        /*0026*/ 	.short	(.L_48 - .L_47)


	//   ....[0]....
.L_47:
        /*0028*/ 	.word	0x00000180


	//   ....[1]....
        /*002c*/ 	.word	0x000001a0


	//----- nvinfo : EIATTR_SW_WAR
	.align		4
.L_48:
        /*0030*/ 	.byte	0x04, 0x36
        /*0032*/ 	.short	(.L_50 - .L_49)
.L_49:
        /*0034*/ 	.word	0x00000008
.L_50:


//--------------------- .nv.info._Z12SingleThreadv --------------------------
	.section	.nv.info._Z12SingleThreadv,"",@"SHT_CUDA_INFO"
	.sectionflags	@""
	.align	4


	//----- nvinfo : EIATTR_CUDA_API_VERSION
	.align		4
        /*0000*/ 	.byte	0x04, 0x37
        /*0002*/ 	.short	(.L_52 - .L_51)
.L_51:
        /*0004*/ 	.word	0x00000082


	//----- nvinfo : EIATTR_SPARSE_MMA_MASK
	.align		4
.L_52:
        /*0008*/ 	.byte	0x03, 0x50
        /*000a*/ 	.short	0x0000


	//----- nvinfo : EIATTR_MAXREG_COUNT
	.align		4
        /*000c*/ 	.byte	0x03, 0x1b
        /*000e*/ 	.short	0x00ff


	//----- nvinfo : EIATTR_MERCURY_ISA_VERSION
	.align		4
        /*0010*/ 	.byte	0x03, 0x5f
        /*0012*/ 	.short	0x0101


	//----- nvinfo : EIATTR_VRC_CTA_INIT_COUNT
	.align		4
        /*0014*/ 	.byte	0x02, 0x4a
	.zero		1
	.zero		1


	//----- nvinfo : EIATTR_EXIT_INSTR_OFFSETS
	.align		4
        /*0018*/ 	.byte	0x04, 0x1c
        /*001a*/ 	.short	(.L_54 - .L_53)


	//   ....[0]....
.L_53:
        /*001c*/ 	.word	0x00000380


	//   ....[1]....
        /*0020*/ 	.word	0x000003c0


	//----- nvinfo : EIATTR_SW_WAR
	.align		4
.L_54:
        /*0024*/ 	.byte	0x04, 0x36
        /*0026*/ 	.short	(.L_56 - .L_55)
.L_55:
        /*0028*/ 	.word	0x00000008
.L_56:


//--------------------- .nv.callgraph             --------------------------
	.section	.nv.callgraph,"",@"SHT_CUDA_CALLGRAPH"
	.align	4
	.sectionentsize	8
	.align		4
        /*0000*/ 	.word	0x00000000
	.align		4
        /*0004*/ 	.word	0xffffffff
	.align		4
        /*0008*/ 	.word	0x00000000
	.align		4
        /*000c*/ 	.word	0xfffffffe
	.align		4
        /*0010*/ 	.word	0x00000000
	.align		4
        /*0014*/ 	.word	0xfffffffd
	.align		4
        /*0018*/ 	.word	0x00000000
	.align		4
        /*001c*/ 	.word	0xfffffffc


//--------------------- .nv.constant4             --------------------------
	.section	.nv.constant4,"a",@progbits
	.align	8
	.align		8
.nv.constant4:
        /*0000*/ 	.dword	d_numbers
	.align		8
        /*0008*/ 	.dword	d_pos
	.align		8
        /*0010*/ 	.dword	d_minSum


//--------------------- .text._Z21MultiThreadWithBlocksv --------------------------
	.section	.text._Z21MultiThreadWithBlocksv,"ax",@progbits
	.align	128
        .global         _Z21MultiThreadWithBlocksv
        .type           _Z21MultiThreadWithBlocksv,@function
        .size           _Z21MultiThreadWithBlocksv,(.L_x_4 - _Z21MultiThreadWithBlocksv)
        .other          _Z21MultiThreadWithBlocksv,@"STO_CUDA_ENTRY STV_DEFAULT"
_Z21MultiThreadWithBlocksv:
.text._Z21MultiThreadWithBlocksv:
[----:B------:R-:W-:Y:S01]  /*0000*/  LDC R1, c[0x0][0x37c] ;  /* 0x0000df00ff017b82 */ /* 0x000fe20000000800 */
[----:B------:R-:W0:Y:S07]  /*0010*/  S2R R19, SR_TID.X ;  /* 0x0000000000137919 */ /* 0x000e2e0000002100 */
[----:B------:R-:W1:Y:S01]  /*0020*/  S2UR UR4, SR_CTAID.X ;  /* 0x00000000000479c3 */ /* 0x000e620000002500 */
[----:B------:R-:W1:Y:S01]  /*0030*/  LDCU UR5, c[0x0][0x360] ;  /* 0x00006c00ff0577ac */ /* 0x000e620008000800 */
[----:B------:R-:W-:-:S02]  /*0040*/  IMAD.MOV.U32 R17, RZ, RZ, -0x1 ;  /* 0xffffffffff117424 */ /* 0x000fc400078e00ff */
[----:B------:R-:W-:Y:S01]  /*0050*/  IMAD.MOV.U32 R21, RZ, RZ, 0x64 ;  /* 0x00000064ff157424 */ /* 0x000fe200078e00ff */
[----:B------:R-:W2:Y:S03]  /*0060*/  LDCU.64 UR8, c[0x0][0x358] ;  /* 0x00006b00ff0877ac */ /* 0x000ea60008000a00 */
[----:B------:R-:W2:Y:S08]  /*0070*/  LDC.64 R2, c[0x4][0x8] ;  /* 0x01000200ff027b82 */ /* 0x000eb00000000a00 */
[----:B------:R-:W3:Y:S01]  /*0080*/  LDC.64 R12, c[0x4][0x10] ;  /* 0x01000400ff0c7b82 */ /* 0x000ee20000000a00 */
[----:B-1----:R-:W-:Y:S01]  /*0090*/  UIMAD UR4, UR4, UR5, URZ ;  /* 0x00000005040472a4 */ /* 0x002fe2000f8e02ff */
[----:B0-----:R-:W-:Y:S01]  /*00a0*/  IMAD.MOV R0, RZ, RZ, -R19 ;  /* 0x000000ffff007224 */ /* 0x001fe200078e0a13 */
[----:B--2---:R0:W-:Y:S04]  /*00b0*/  STG.E desc[UR8][R2.64], R17 ;  /* 0x0000001102007986 */ /* 0x0041e8000c101908 */
[----:B------:R-:W-:Y:S01]  /*00c0*/  ISETP.NE.AND P0, PT, R0, UR4, PT ;  /* 0x0000000400007c0c */ /* 0x000fe2000bf05270 */
[----:B---3--:R-:W-:-:S12]  /*00d0*/  STG.E desc[UR8][R12.64], R21 ;  /* 0x000000150c007986 */ /* 0x008fd8000c101908 */
[----:B------:R-:W1:Y:S02]  /*00e0*/  @!P0 LDC.64 R14, c[0x4][RZ] ;  /* 0x01000000ff0e8b82 */ /* 0x000e640000000a00 */
[----:B-1----:R-:W2:Y:S04]  /*00f0*/  @!P0 LDG.E R16, desc[UR8][R14.64+0x20] ;  /* 0x000020080e108981 */ /* 0x002ea8000c1e1900 */
[----:B------:R-:W3:Y:S04]  /*0100*/  @!P0 LDG.E R4, desc[UR8][R14.64] ;  /* 0x000000080e048981 */ /* 0x000ee8000c1e1900 */
[----:B------:R-:W3:Y:S04]  /*0110*/  @!P0 LDG.E R5, desc[UR8][R14.64+0x4] ;  /* 0x000004080e058981 */ /* 0x000ee8000c1e1900 */
[----:B------:R-:W3:Y:S04]  /*0120*/  @!P0 LDG.E R6, desc[UR8][R14.64+0x8] ;  /* 0x000008080e068981 */ /* 0x000ee8000c1e1900 */
[----:B------:R-:W3:Y:S04]  /*0130*/  @!P0 LDG.E R7, desc[UR8][R14.64+0xc] ;  /* 0x00000c080e078981 */ /* 0x000ee8000c1e1900 */
[----:B------:R-:W4:Y:S04]  /*0140*/  @!P0 LDG.E R8, desc[UR8][R14.64+0x10] ;  /* 0x000010080e088981 */ /* 0x000f28000c1e1900 */
[----:B------:R-:W4:Y:S04]  /*0150*/  @!P0 LDG.E R9, desc[UR8][R14.64+0x14] ;  /* 0x000014080e098981 */ /* 0x000f28000c1e1900 */
[----:B------:R-:W4:Y:S04]  /*0160*/  @!P0 LDG.E R10, desc[UR8][R14.64+0x18] ;  /* 0x000018080e0a8981 */ /* 0x000f28000c1e1900 */
[----:B------:R-:W4:Y:S04]  /*0170*/  @!P0 LDG.E R11, desc[UR8][R14.64+0x1c] ;  /* 0x00001c080e0b8981 */ /* 0x000f28000c1e1900 */
[----:B0-----:R-:W2:Y:S01]  /*0180*/  @!P0 LDG.E R17, desc[UR8][R14.64+0x24] ;  /* 0x000024080e118981 */ /* 0x001ea2000c1e1900 */
[----:B------:R-:W0:Y:S01]  /*0190*/  S2UR UR6, SR_CgaCtaId ;  /* 0x00000000000679c3 */ /* 0x000e220000008800 */
[----:B------:R-:W-:Y:S01]  /*01a0*/  UMOV UR5, 0x400 ;  /* 0x0000040000057882 */ /* 0x000fe20000000000 */
[----:B------:R-:W-:Y:S01]  /*01b0*/  VIADD R19, R19, UR4 ;  /* 0x0000000413137c36 */ /* 0x000fe20008000000 */
[----:B------:R-:W1:Y:S01]  /*01c0*/  S2R R20, SR_LANEID ;  /* 0x0000000000147919 */ /* 0x000e620000000000 */
[----:B------:R-:W-:-:S02]  /*01d0*/  VOTEU.ANY UR4, UPT, PT ;  /* 0x0000000000047886 */ /* 0x000fc400038e0100 */
[----:B------:R-:W-:Y:S02]  /*01e0*/  UFLO.U32 UR4, UR4 ;  /* 0x00000004000472bd */ /* 0x000fe400080e0000 */
[----:B0-----:R-:W-:Y:S02]  /*01f0*/  ULEA UR7, UR6, UR5, 0x18 ;  /* 0x0000000506077291 */ /* 0x001fe4000f8ec0ff */
[----:B------:R-:W-:-:S04]  /*0200*/  UIADD3 UR5, UPT, UPT, UR5, 0x28, URZ ;  /* 0x0000002805057890 */ /* 0x000fc8000fffe0ff */
[----:B------:R-:W-:Y:S01]  /*0210*/  LEA R0, R19, UR7, 0x2 ;  /* 0x0000000713007c11 */ /* 0x000fe2000f8e10ff */
[----:B------:R-:W-:Y:S02]  /*0220*/  ULEA UR5, UR6, UR5, 0x18 ;  /* 0x0000000506057291 */ /* 0x000fe4000f8ec0ff */
[----:B------:R-:W-:Y:S04]  /*0230*/  @!P0 STS [UR7+0x28], R21 ;  /* 0x00002815ff008988 */ /* 0x000fe80008000807 */
[----:B---3--:R-:W-:Y:S04]  /*0240*/  @!P0 STS.128 [UR7], R4 ;  /* 0x00000004ff008988 */ /* 0x008fe80008000c07 */
[----:B----4-:R-:W-:Y:S04]  /*0250*/  @!P0 STS.128 [UR7+0x10], R8 ;  /* 0x00001008ff008988 */ /* 0x010fe80008000c07 */
[----:B--2---:R-:W-:Y:S01]  /*0260*/  @!P0 STS.64 [UR7+0x20], R16 ;  /* 0x00002010ff008988 */ /* 0x004fe20008000a07 */
[----:B------:R-:W-:Y:S01]  /*0270*/  BAR.SYNC.DEFER_BLOCKING 0x0 ;  /* 0x0000000000007b1d */ /* 0x000fe20000010000 */
[----:B-1----:R-:W-:-:S05]  /*0280*/  ISETP.EQ.U32.AND P0, PT, R20, UR4, PT ;  /* 0x0000000414007c0c */ /* 0x002fca000bf02070 */
[----:B------:R-:W-:Y:S04]  /*0290*/  LDS R14, [R0] ;  /* 0x00000000000e7984 */ /* 0x000fe80000000800 */
[----:B------:R-:W-:Y:S04]  /*02a0*/  LDS R15, [R0+0x4] ;  /* 0x00000400000f7984 */ /* 0x000fe80000000800 */
[----:B------:R-:W0:Y:S02]  /*02b0*/  LDS R18, [R0+0x8] ;  /* 0x0000080000127984 */ /* 0x000e240000000800 */
[----:B0-----:R-:W-:-:S04]  /*02c0*/  IADD3 R15, PT, PT, R18, R15, R14 ;  /* 0x0000000f120f7210 */ /* 0x001fc80007ffe00e */
[----:B------:R-:W-:-:S13]  /*02d0*/  CREDUX.MIN.S32 UR10, R15 ;  /* 0x000000000f0a72cc */ /* 0x000fda0000008200 */
[----:B------:R-:W-:-:S05]  /*02e0*/  IMAD.U32 R4, RZ, RZ, UR10 ;  /* 0x0000000aff047e24 */ /* 0x000fca000f8e00ff */
[----:B------:R-:W-:Y:S04]  /*02f0*/  @P0 ATOMS.MIN.S32 RZ, [UR5], R4 ;  /* 0x00000004ffff098c */ /* 0x000fe80008800205 */
[----:B------:R-:W0:Y:S02]  /*0300*/  LDS R0, [UR7+0x28] ;  /* 0x00002807ff007984 */ /* 0x000e240008000800 */
[----:B0-----:R-:W-:-:S13]  /*0310*/  ISETP.NE.AND P0, PT, R0, R15, PT ;  /* 0x0000000f0000720c */ /* 0x001fda0003f05270 */
[----:B------:R-:W-:Y:S05]  /*0320*/  @P0 EXIT ;  /* 0x000000000000094d */ /* 0x000fea0003800000 */
[----:B------:R-:W-:Y:S04]  /*0330*/  STG.E desc[UR8][R2.64], R19 ;  /* 0x0000001302007986 */ /* 0x000fe8000c101908 */
[----:B------:R-:W-:Y:S01]  /*0340*/  STG.E desc[UR8][R12.64], R15 ;  /* 0x0000000f0c007986 */ /* 0x000fe2000c101908 */
[----:B------:R-:W-:Y:S05]  /*0350*/  EXIT ;  /* 0x000000000000794d */ /* 0x000fea0003800000 */
.L_x_0:
[----:B------:R-:W-:-:S00]  /*0360*/  BRA `(.L_x_0) ;  /* 0xfffffffc00fc7947 */ /* 0x000fc0000383ffff */
[----:B------:R-:W-:-:S00]  /*0370*/  NOP ;  /* 0x0000000000007918 */ /* 0x000fc00000000000 */
        /* <DEDUP_REMOVED lines=8> */
.L_x_4:


//--------------------- .text._Z17MultiThreadSharedv --------------------------
	.section	.text._Z17MultiThreadSharedv,"ax",@progbits
	.align	128
        .global         _Z17MultiThreadSharedv
        .type           _Z17MultiThreadSharedv,@function
        .size           _Z17MultiThreadSharedv,(.L_x_5 - _Z17MultiThreadSharedv)
        .other          _Z17MultiThreadSharedv,@"STO_CUDA_ENTRY STV_DEFAULT"
_Z17MultiThreadSharedv:
.text._Z17MultiThreadSharedv:
[----:B------:R-:W-:Y:S01]  /*0000*/  LDC R1, c[0x0][0x37c] ;  /* 0x0000df00ff017b82 */ /* 0x000fe20000000800 */
[----:B------:R-:W0:Y:S07]  /*0010*/  S2R R19, SR_TID.X ;  /* 0x0000000000137919 */ /* 0x000e2e0000002100 */
[----:B------:R-:W1:Y:S01]  /*0020*/  LDC.64 R2, c[0x4][0x8] ;  /* 0x01000200ff027b82 */ /* 0x000e620000000a00 */
[----:B------:R-:W1:Y:S01]  /*0030*/  LDCU.64 UR8, c[0x0][0x358] ;  /* 0x00006b00ff0877ac */ /* 0x000e620008000a00 */
[----:B------:R-:W-:-:S02]  /*0040*/  IMAD.MOV.U32 R17, RZ, RZ, -0x1 ;  /* 0xffffffffff117424 */ /* 0x000fc400078e00ff */
[----:B------:R-:W-:-:S04]  /*0050*/  IMAD.MOV.U32 R21, RZ, RZ, 0x64 ;  /* 0x00000064ff157424 */ /* 0x000fc800078e00ff */
[----:B------:R-:W2:Y:S01]  /*0060*/  LDC.64 R12, c[0x4][0x10] ;  /* 0x01000400ff0c7b82 */ /* 0x000ea20000000a00 */
[----:B-1----:R1:W-:Y:S01]  /*0070*/  STG.E desc[UR8][R2.64], R17 ;  /* 0x0000001102007986 */ /* 0x0023e2000c101908 */
[----:B0-----:R-:W-:-:S03]  /*0080*/  ISETP.NE.AND P0, PT, R19, RZ, PT ;  /* 0x000000ff1300720c */ /* 0x001fc60003f05270 */
[----:B--2---:R-:W-:Y:S10]  /*0090*/  STG.E desc[UR8][R12.64], R21 ;  /* 0x000000150c007986 */ /* 0x004ff4000c101908 */
[----:B------:R-:W0:Y:S02]  /*00a0*/  @!P0 LDC.64 R14, c[0x4][RZ] ;  /* 0x01000000ff0e8b82 */ /* 0x000e240000000a00 */
[----:B0-----:R-:W2:Y:S04]  /*00b0*/  @!P0 LDG.E R16, desc[UR8][R14.64+0x20] ;  /* 0x000020080e108981 */ /* 0x001ea8000c1e1900 */
        /* <DEDUP_REMOVED lines=8> */
[----:B-1----:R-:W2:Y:S01]  /*0140*/  @!P0 LDG.E R17, desc[UR8][R14.64+0x24] ;  /* 0x000024080e118981 */ /* 0x002ea2000c1e1900 */
[----:B------:R-:W0:Y:S01]  /*0150*/  S2UR UR5, SR_CgaCtaId ;  /* 0x00000000000579c3 */ /* 0x000e220000008800 */
[----:B------:R-:W-:Y:S01]  /*0160*/  UMOV UR4, 0x400 ;  /* 0x0000040000047882 */ /* 0x000fe20000000000 */
[----:B------:R-:W-:Y:S01]  /*0170*/  VOTEU.ANY UR6, UPT, PT ;  /* 0x0000000000067886 */ /* 0x000fe200038e0100 */
[----:B------:R-:W1:Y:S01]  /*0180*/  S2R R20, SR_LANEID ;  /* 0x0000000000147919 */ /* 0x000e620000000000 */
[----:B------:R-:W-:-:S02]  /*0190*/  UFLO.U32 UR6, UR6 ;  /* 0x00000006000672bd */ /* 0x000fc400080e0000 */
        /* <DEDUP_REMOVED lines=23> */
.L_x_1:
        /* <DEDUP_REMOVED lines=15> */
.L_x_5:


//--------------------- .text._Z11MultiThreadv    --------------------------
	.section	.text._Z11MultiThreadv,"ax",@progbits
	.align	128
        .global         _Z11MultiThreadv
        .type           _Z11MultiThreadv,@function
        .size           _Z11MultiThreadv,(.L_x_6 - _Z11MultiThreadv)
        .other          _Z11MultiThreadv,@"STO_CUDA_ENTRY STV_DEFAULT"
_Z11MultiThreadv:
.text._Z11MultiThreadv:
[----:B------:R-:W-:Y:S01]  /*0000*/  LDC R1, c[0x0][0x37c] ;  /* 0x0000df00ff017b82 */ /* 0x000fe20000000800 */
[----:B------:R-:W0:Y:S07]  /*0010*/  S2R R11, SR_TID.X ;  /* 0x00000000000b7919 */ /* 0x000e2e0000002100 */
[----:B------:R-:W0:Y:S01]  /*0020*/  LDC.64 R6, c[0x4][RZ] ;  /* 0x01000000ff067b82 */ /* 0x000e220000000a00 */
[----:B------:R-:W1:Y:S01]  /*0030*/  LDCU.64 UR6, c[0x0][0x358] ;  /* 0x00006b00ff0677ac */ /* 0x000e620008000a00 */
[----:B------:R-:W-:-:S02]  /*0040*/  IMAD.MOV.U32 R13, RZ, RZ, -0x1 ;  /* 0xffffffffff0d7424 */ /* 0x000fc400078e00ff */
[----:B------:R-:W-:-:S04]  /*0050*/  IMAD.MOV.U32 R15, RZ, RZ, 0x64 ;  /* 0x00000064ff0f7424 */ /* 0x000fc800078e00ff */
[----:B------:R-:W1:Y:S08]  /*0060*/  LDC.64 R2, c[0x4][0x8] ;  /* 0x01000200ff027b82 */ /* 0x000e700000000a00 */
[----:B------:R-:W2:Y:S01]  /*0070*/  LDC.64 R4, c[0x4][0x10] ;  /* 0x01000400ff047b82 */ /* 0x000ea20000000a00 */
[----:B0-----:R-:W-:Y:S01]  /*0080*/  IMAD.WIDE.U32 R6, R11, 0x4, R6 ;  /* 0x000000040b067825 */ /* 0x001fe200078e0006 */
[----:B-1----:R0:W-:Y:S04]  /*0090*/  STG.E desc[UR6][R2.64], R13 ;  /* 0x0000000d02007986 */ /* 0x0021e8000c101906 */
[----:B--2---:R1:W-:Y:S04]  /*00a0*/  STG.E desc[UR6][R4.64], R15 ;  /* 0x0000000f04007986 */ /* 0x0043e8000c101906 */
[----:B------:R-:W2:Y:S04]  /*00b0*/  LDG.E R0, desc[UR6][R6.64] ;  /* 0x0000000606007981 */ /* 0x000ea8000c1e1900 */
[----:B------:R-:W2:Y:S04]  /*00c0*/  LDG.E R9, desc[UR6][R6.64+0x4] ;  /* 0x0000040606097981 */ /* 0x000ea8000c1e1900 */
[----:B------:R-:W2:Y:S01]  /*00d0*/  LDG.E R8, desc[UR6][R6.64+0x8] ;  /* 0x0000080606087981 */ /* 0x000ea2000c1e1900 */
[----:B------:R-:W-:-:S02]  /*00e0*/  VOTEU.ANY UR4, UPT, PT ;  /* 0x0000000000047886 */ /* 0x000fc400038e0100 */
[----:B------:R-:W-:Y:S01]  /*00f0*/  UFLO.U32 UR4, UR4 ;  /* 0x00000004000472bd */ /* 0x000fe200080e0000 */
[----:B------:R-:W3:Y:S05]  /*0100*/  S2R R10, SR_LANEID ;  /* 0x00000000000a7919 */ /* 0x000eea0000000000 */
[----:B---3--:R-:W-:Y:S02]  /*0110*/  ISETP.EQ.U32.AND P0, PT, R10, UR4, PT ;  /* 0x000000040a007c0c */ /* 0x008fe4000bf02070 */
[----:B--2---:R-:W-:-:S04]  /*0120*/  IADD3 R0, PT, PT, R8, R9, R0 ;  /* 0x0000000908007210 */ /* 0x004fc80007ffe000 */
[----:B------:R-:W-:-:S13]  /*0130*/  CREDUX.MIN.S32 UR5, R0 ;  /* 0x00000000000572cc */ /* 0x000fda0000008200 */
[----:B0-----:R-:W-:-:S05]  /*0140*/  IMAD.U32 R13, RZ, RZ, UR5 ;  /* 0x00000005ff0d7e24 */ /* 0x001fca000f8e00ff */
[----:B------:R1:W-:Y:S04]  /*0150*/  @P0 REDG.E.MIN.S32.STRONG.GPU desc[UR6][R4.64], R13 ;  /* 0x0000000d0400098e */ /* 0x0003e8000c92e306 */
[----:B------:R-:W2:Y:S02]  /*0160*/  LDG.E R9, desc[UR6][R4.64] ;  /* 0x0000000604097981 */ /* 0x000ea4000c1e1900 */
[----:B--2---:R-:W-:-:S13]  /*0170*/  ISETP.NE.AND P0, PT, R9, R0, PT ;  /* 0x000000000900720c */ /* 0x004fda0003f05270 */
[----:B-1----:R-:W-:Y:S05]  /*0180*/  @P0 EXIT ;  /* 0x000000000000094d */ /* 0x002fea0003800000 */
[----:B------:R-:W-:Y:S01]  /*0190*/  STG.E desc[UR6][R2.64], R11 ;  /* 0x0000000b02007986 */ /* 0x000fe2000c101906 */
[----:B------:R-:W-:Y:S05]  /*01a0*/  EXIT ;  /* 0x000000000000794d */ /* 0x000fea0003800000 */
.L_x_2:
        /* <DEDUP_REMOVED lines=13> */
.L_x_6:


//--------------------- .text._Z12SingleThreadv   --------------------------
	.section	.text._Z12SingleThreadv,"ax",@progbits
	.align	128
        .global         _Z12SingleThreadv
        .type           _Z12SingleThreadv,@function
        .size           _Z12SingleThreadv,(.L_x_7 - _Z12SingleThreadv)
        .other          _Z12SingleThreadv,@"STO_CUDA_ENTRY STV_DEFAULT"
_Z12SingleThreadv:
.text._Z12SingleThreadv:
[----:B------:R-:W-:Y:S08]  /*0000*/  LDC R1, c[0x0][0x37c] ;  /* 0x0000df00ff017b82 */ /* 0x000ff00000000800 */
[----:B------:R-:W0:Y:S01]  /*0010*/  LDC.64 R2, c[0x4][0x8] ;  /* 0x01000200ff027b82 */ /* 0x000e220000000a00 */
[----:B------:R-:W0:Y:S01]  /*0020*/  LDCU.64 UR4, c[0x0][0x358] ;  /* 0x00006b00ff0477ac */ /* 0x000e220008000a00 */
[----:B------:R-:W-:-:S02]  /*0030*/  IMAD.MOV.U32 R15, RZ, RZ, -0x1 ;  /* 0xffffffffff0f7424 */ /* 0x000fc400078e00ff */
[----:B------:R-:W-:-:S04]  /*0040*/  IMAD.MOV.U32 R17, RZ, RZ, 0x64 ;  /* 0x00000064ff117424 */ /* 0x000fc800078e00ff */
[----:B------:R-:W1:Y:S08]  /*0050*/  LDC.64 R4, c[0x4][0x10] ;  /* 0x01000400ff047b82 */ /* 0x000e700000000a00 */
[----:B------:R-:W2:Y:S01]  /*0060*/  LDC.64 R6, c[0x4][RZ] ;  /* 0x01000000ff067b82 */ /* 0x000ea20000000a00 */
[----:B0-----:R-:W-:Y:S04]  /*0070*/  STG.E desc[UR4][R2.64], R15 ;  /* 0x0000000f02007986 */ /* 0x001fe8000c101904 */
[----:B-1----:R0:W-:Y:S04]  /*0080*/  STG.E desc[UR4][R4.64], R17 ;  /* 0x0000001104007986 */ /* 0x0021e8000c101904 */
[----:B--2---:R-:W2:Y:S04]  /*0090*/  LDG.E R0, desc[UR4][R6.64] ;  /* 0x0000000406007981 */ /* 0x004ea8000c1e1900 */
[----:B------:R-:W2:Y:S04]  /*00a0*/  LDG.E R9, desc[UR4][R6.64+0x4] ;  /* 0x0000040406097981 */ /* 0x000ea8000c1e1900 */
[----:B------:R-:W2:Y:S02]  /*00b0*/  LDG.E R8, desc[UR4][R6.64+0x8] ;  /* 0x0000080406087981 */ /* 0x000ea4000c1e1900 */
[----:B--2---:R-:W-:-:S04]  /*00c0*/  IADD3 R11, PT, PT, R8, R9, R0 ;  /* 0x00000009080b7210 */ /* 0x004fc80007ffe000 */
[----:B------:R-:W-:-:S13]  /*00d0*/  ISETP.GT.AND P0, PT, R11, 0x63, PT ;  /* 0x000000630b00780c */ /* 0x000fda0003f04270 */
[----:B------:R-:W-:Y:S04]  /*00e0*/  @!P0 STG.E desc[UR4][R2.64], RZ ;  /* 0x000000ff02008986 */ /* 0x000fe8000c101904 */
[----:B------:R1:W-:Y:S04]  /*00f0*/  @!P0 STG.E desc[UR4][R4.64], R11 ;  /* 0x0000000b04008986 */ /* 0x0003e8000c101904 */
[----:B------:R-:W2:Y:S01]  /*0100*/  LDG.E R13, desc[UR4][R6.64+0xc] ;  /* 0x00000c04060d7981 */ /* 0x000ea2000c1e1900 */
[----:B------:R-:W-:Y:S02]  /*0110*/  IMAD.MOV.U32 R0, RZ, RZ, 0x64 ;  /* 0x00000064ff007424 */ /* 0x000fe400078e00ff */
[----:B------:R-:W-:Y:S01]  /*0120*/  @!P0 IMAD.MOV.U32 R0, RZ, RZ, R11 ;  /* 0x000000ffff008224 */ /* 0x000fe200078e000b */
[----:B--2---:R-:W-:-:S04]  /*0130*/  IADD3 R9, PT, PT, R13, R8, R9 ;  /* 0x000000080d097210 */ /* 0x004fc80007ffe009 */
[----:B------:R-:W-:-:S13]  /*0140*/  ISETP.GE.AND P0, PT, R9, R0, PT ;  /* 0x000000000900720c */ /* 0x000fda0003f06270 */
[----:B0-----:R-:W-:-:S05]  /*0150*/  @!P0 IMAD.MOV.U32 R17, RZ, RZ, 0x1 ;  /* 0x00000001ff118424 */ /* 0x001fca00078e00ff */
[----:B------:R0:W-:Y:S04]  /*0160*/  @!P0 STG.E desc[UR4][R2.64], R17 ;  /* 0x0000001102008986 */ /* 0x0001e8000c101904 */
[----:B------:R2:W-:Y:S04]  /*0170*/  @!P0 STG.E desc[UR4][R4.64], R9 ;  /* 0x0000000904008986 */ /* 0x0005e8000c101904 */
[----:B------:R-:W1:Y:S01]  /*0180*/  LDG.E R10, desc[UR4][R6.64+0x10] ;  /* 0x00001004060a7981 */ /* 0x000e62000c1e1900 */
[----:B------:R-:W-:Y:S01]  /*0190*/  @!P0 IMAD.MOV.U32 R0, RZ, RZ, R9 ;  /* 0x000000ffff008224 */ /* 0x000fe200078e0009 */
[----:B-1----:R-:W-:-:S04]  /*01a0*/  IADD3 R11, PT, PT, R10, R13, R8 ;  /* 0x0000000d0a0b7210 */ /* 0x002fc80007ffe008 */
[----:B------:R-:W-:-:S13]  /*01b0*/  ISETP.GE.AND P0, PT, R11, R0, PT ;  /* 0x000000000b00720c */ /* 0x000fda0003f06270 */
[----:B------:R-:W-:-:S05]  /*01c0*/  @!P0 IMAD.MOV.U32 R19, RZ, RZ, 0x2 ;  /* 0x00000002ff138424 */ /* 0x000fca00078e00ff */
[----:B------:R1:W-:Y:S04]  /*01d0*/  @!P0 STG.E desc[UR4][R2.64], R19 ;  /* 0x0000001302008986 */ /* 0x0003e8000c101904 */
[----:B------:R3:W-:Y:S04]  /*01e0*/  @!P0 STG.E desc[UR4][R4.64], R11 ;  /* 0x0000000b04008986 */ /* 0x0007e8000c101904 */
[----:B------:R-:W4:Y:S01]  /*01f0*/  LDG.E R15, desc[UR4][R6.64+0x14] ;  /* 0x00001404060f7981 */ /* 0x000f22000c1e1900 */
[----:B------:R-:W-:Y:S02]  /*0200*/  @!P0 MOV R0, R11 ;  /* 0x0000000b00008202 */ /* 0x000fe40000000f00 */
[----:B----4-:R-:W-:-:S04]  /*0210*/  IADD3 R13, PT, PT, R15, R10, R13 ;  /* 0x0000000a0f0d7210 */ /* 0x010fc80007ffe00d */
[----:B------:R-:W-:-:S13]  /*0220*/  ISETP.GE.AND P0, PT, R13, R0, PT ;  /* 0x000000000d00720c */ /* 0x000fda0003f06270 */
[----:B0-----:R-:W-:-:S05]  /*0230*/  @!P0 IMAD.MOV.U32 R17, RZ, RZ, 0x3 ;  /* 0x00000003ff118424 */ /* 0x001fca00078e00ff */
[----:B------:R-:W-:Y:S04]  /*0240*/  @!P0 STG.E desc[UR4][R2.64], R17 ;  /* 0x0000001102008986 */ /* 0x000fe8000c101904 */
[----:B------:R0:W-:Y:S04]  /*0250*/  @!P0 STG.E desc[UR4][R4.64], R13 ;  /* 0x0000000d04008986 */ /* 0x0001e8000c101904 */
[----:B------:R-:W2:Y:S01]  /*0260*/  LDG.E R8, desc[UR4][R6.64+0x18] ;  /* 0x0000180406087981 */ /* 0x000ea2000c1e1900 */
[----:B------:R-:W-:Y:S01]  /*0270*/  @!P0 IMAD.MOV.U32 R0, RZ, RZ, R13 ;  /* 0x000000ffff008224 */ /* 0x000fe200078e000d */
[----:B--2---:R-:W-:-:S04]  /*0280*/  IADD3 R9, PT, PT, R8, R15, R10 ;  /* 0x0000000f08097210 */ /* 0x004fc80007ffe00a */
[----:B------:R-:W-:-:S13]  /*0290*/  ISETP.GE.AND P0, PT, R9, R0, PT ;  /* 0x000000000900720c */ /* 0x000fda0003f06270 */
[----:B-1----:R-:W-:-:S05]  /*02a0*/  @!P0 IMAD.MOV.U32 R19, RZ, RZ, 0x4 ;  /* 0x00000004ff138424 */ /* 0x002fca00078e00ff */
[----:B------:R1:W-:Y:S04]  /*02b0*/  @!P0 STG.E desc[UR4][R2.64], R19 ;  /* 0x0000001302008986 */ /* 0x0003e8000c101904 */
[----:B------:R1:W-:Y:S04]  /*02c0*/  @!P0 STG.E desc[UR4][R4.64], R9 ;  /* 0x0000000904008986 */ /* 0x0003e8000c101904 */
[----:B---3--:R-:W2:Y:S01]  /*02d0*/  LDG.E R11, desc[UR4][R6.64+0x1c] ;  /* 0x00001c04060b7981 */ /* 0x008ea2000c1e1900 */
[----:B------:R-:W-:Y:S01]  /*02e0*/  @!P0 IMAD.MOV.U32 R0, RZ, RZ, R9 ;  /* 0x000000ffff008224 */ /* 0x000fe200078e0009 */
[----:B--2---:R-:W-:-:S04]  /*02f0*/  IADD3 R15, PT, PT, R11, R8, R15 ;  /* 0x000000080b0f7210 */ /* 0x004fc80007ffe00f */
[----:B------:R-:W-:-:S13]  /*0300*/  ISETP.GE.AND P0, PT, R15, R0, PT ;  /* 0x000000000f00720c */ /* 0x000fda0003f06270 */
[----:B0-----:R-:W-:-:S05]  /*0310*/  @!P0 MOV R13, 0x5 ;  /* 0x00000005000d8802 */ /* 0x001fca0000000f00 */
[----:B------:R1:W-:Y:S04]  /*0320*/  @!P0 STG.E desc[UR4][R2.64], R13 ;  /* 0x0000000d02008986 */ /* 0x0003e8000c101904 */
[----:B------:R1:W-:Y:S04]  /*0330*/  @!P0 STG.E desc[UR4][R4.64], R15 ;  /* 0x0000000f04008986 */ /* 0x0003e8000c101904 */
[----:B------:R-:W2:Y:S01]  /*0340*/  LDG.E R10, desc[UR4][R6.64+0x20] ;  /* 0x00002004060a7981 */ /* 0x000ea2000c1e1900 */
[----:B------:R-:W-:Y:S01]  /*0350*/  @!P0 IMAD.MOV.U32 R0, RZ, RZ, R15 ;  /* 0x000000ffff008224 */ /* 0x000fe200078e000f */
[----:B--2---:R-:W-:-:S04]  /*0360*/  IADD3 R11, PT, PT, R10, R11, R8 ;  /* 0x0000000b0a0b7210 */ /* 0x004fc80007ffe008 */
[----:B------:R-:W-:-:S13]  /*0370*/  ISETP.GE.AND P0, PT, R11, R0, PT ;  /* 0x000000000b00720c */ /* 0x000fda0003f06270 */
[----:B-1----:R-:W-:Y:S05]  /*0380*/  @P0 EXIT ;  /* 0x000000000000094d */ /* 0x002fea0003800000 */
[----:B------:R-:W-:-:S05]  /*0390*/  IMAD.MOV.U32 R7, RZ, RZ, 0x6 ;  /* 0x00000006ff077424 */ /* 0x000fca00078e00ff */
[----:B------:R-:W-:Y:S04]  /*03a0*/  STG.E desc[UR4][R2.64], R7 ;  /* 0x0000000702007986 */ /* 0x000fe8000c101904 */
[----:B------:R-:W-:Y:S01]  /*03b0*/  STG.E desc[UR4][R4.64], R11 ;  /* 0x0000000b04007986 */ /* 0x000fe2000c101904 */
[----:B------:R-:W-:Y:S05]  /*03c0*/  EXIT ;  /* 0x000000000000794d */ /* 0x000fea0003800000 */
.L_x_3:
        /* <DEDUP_REMOVED lines=11> */
.L_x_7:


//--------------------- .nv.shared._Z21MultiThreadWithBlocksv --------------------------
	.section	.nv.shared._Z21MultiThreadWithBlocksv,"aw",@nobits
	.sectionflags	@""
	.align	4
.nv.shared._Z21MultiThreadWithBlocksv:
	.zero		1068


//--------------------- .nv.shared.reserved.0     --------------------------
	.section	.nv.shared.reserved.0,"aw",@nobits
	.weak		__nv_reservedSMEM_offset_0_alias
	.size		__nv_reservedSMEM_offset_0_alias, 0, 64
	.other		__nv_reservedSMEM_offset_0_alias,@"STO_CUDA_RESERVED_SHARED STV_DEFAULT"
__nv_reservedSMEM_offset_0_alias:
	.zero		0
	.zero		64


//--------------------- .nv.global                --------------------------
	.section	.nv.global,"aw",@nobits
	.align	4
.nv.global:
	.type		d_minSum,@object
	.size		d_minSum,(d_pos - d_minSum)
d_minSum:
	.zero		4
	.type		d_pos,@object
	.size		d_pos,(d_numbers - d_pos)
d_pos:
	.zero		4
	.type		d_numbers,@object
	.size		d_numbers,(.L_0 - d_numbers)
d_numbers:
	.zero		40
.L_0:


//--------------------- .nv.shared._Z17MultiThreadSharedv --------------------------
	.section	.nv.shared._Z17MultiThreadSharedv,"aw",@nobits
	.sectionflags	@""
	.align	4
.nv.shared._Z17MultiThreadSharedv:
	.zero		1068


//--------------------- .nv.constant0._Z21MultiThreadWithBlocksv --------------------------
	.section	.nv.constant0._Z21MultiThreadWithBlocksv,"a",@progbits
	.sectionflags	@""
	.align	4
.nv.constant0._Z21MultiThreadWithBlocksv:
	.zero		896


//--------------------- .nv.constant0._Z17MultiThreadSharedv --------------------------
	.section	.nv.constant0._Z17MultiThreadSharedv,"a",@progbits
	.sectionflags	@""
	.align	4
.nv.constant0._Z17MultiThreadSharedv:
	.zero		896


//--------------------- .nv.constant0._Z11MultiThreadv --------------------------
	.section	.nv.constant0._Z11MultiThreadv,"a",@progbits
	.sectionflags	@""
	.align	4
.nv.constant0._Z11MultiThreadv:
	.zero		896


//--------------------- .nv.constant0._Z12SingleThreadv --------------------------
	.section	.nv.constant0._Z12SingleThreadv,"a",@progbits
	.sectionflags	@""
	.align	4
.nv.constant0._Z12SingleThreadv:
	.zero		896


//--------------------- SYMBOLS --------------------------

	.type		.nv.reservedSmem.offset0,@object
	.size		.nv.reservedSmem.offset0,0x4
	.type		.nv.reservedSmem.cap,@object
	.size		.nv.reservedSmem.cap,0x4
